//
// Generated by NVIDIA NVVM Compiler
//
// Compiler Build ID: CL-36424714
// Cuda compilation tools, release 13.0, V13.0.88
// Based on NVVM 20.0.0
//

.version 9.0
.target sm_100
.address_size 64

	// .globl	_Z15insercaoDeDadosP4dadoP4mapaii

.visible .entry _Z15insercaoDeDadosP4dadoP4mapaii(
	.param .u64 .ptr .align 1 _Z15insercaoDeDadosP4dadoP4mapaii_param_0,
	.param .u64 .ptr .align 1 _Z15insercaoDeDadosP4dadoP4mapaii_param_1,
	.param .u32 _Z15insercaoDeDadosP4dadoP4mapaii_param_2,
	.param .u32 _Z15insercaoDeDadosP4dadoP4mapaii_param_3
)
{
	.reg .pred 	%p<2>;
	.reg .b32 	%r<9>;
	.reg .b64 	%rd<5>;

	ld.param.u64 	%rd1, [_Z15insercaoDeDadosP4dadoP4mapaii_param_0];
	ld.param.u32 	%r2, [_Z15insercaoDeDadosP4dadoP4mapaii_param_2];
	ld.param.u32 	%r3, [_Z15insercaoDeDadosP4dadoP4mapaii_param_3];
	mov.u32 	%r4, %ctaid.x;
	mov.u32 	%r5, %ntid.x;
	mov.u32 	%r6, %tid.x;
	mad.lo.s32 	%r1, %r4, %r5, %r6;
	mul.lo.s32 	%r7, %r3, %r2;
	setp.ge.s32 	%p1, %r1, %r7;
	@%p1 bra 	$L__BB0_2;
	cvta.to.global.u64 	%rd2, %rd1;
	mul.wide.s32 	%rd3, %r1, 260;
	add.s64 	%rd4, %rd2, %rd3;
	mov.b32 	%r8, 2;
	st.global.u32 	[%rd4], %r8;
$L__BB0_2:
	ret;

}


// ===== COMPILED SASS (sm_100) =====

	.target	sm_100

	.elftype	@"ET_EXEC"


//--------------------- .note.nv.tkinfo           --------------------------
	.section	.note.nv.tkinfo,"",@"SHT_NOTE"
	.sectionflags	@"SHF_NOTE_NV_TKINFO"
	.tkinfo
        /*0018*/ 	.word	0x00000002
        /*0030*/ 	.string	""
        /*0030*/ 	.string	"ptxas"
        /*0030*/ 	.string	"Cuda compilation tools, release 13.0, V13.0.88"
        /*0030*/ 	.string	"Build cuda_13.0.r13.0/compiler.36424714_0"
        /*0030*/ 	.string	"-arch sm_100 -m 64 "



//--------------------- .note.nv.cuinfo           --------------------------
	.section	.note.nv.cuinfo,"",@"SHT_NOTE"
	.sectionflags	@"SHF_NOTE_NV_CUINFO"
        /*0018*/ 	.short	0x0002
        /*001a*/ 	.short	0x0064
        /*001c*/ 	.short	0x0082
	.zero		2


//--------------------- .nv.info                  --------------------------
	.section	.nv.info,"",@"SHT_CUDA_INFO"
	.align	4


	//----- nvinfo : EIATTR_REGCOUNT
	.align		4
        /*0000*/ 	.byte	0x04, 0x2f
        /*0002*/ 	.short	(.L_1 - .L_0)
	.align		4
.L_0:
        /*0004*/ 	.word	index@(_Z15insercaoDeDadosP4dadoP4mapaii)
        /*0008*/ 	.word	0x0000000a


	//----- nvinfo : EIATTR_FRAME_SIZE
	.align		4
.L_1:
        /*000c*/ 	.byte	0x04, 0x11
        /*000e*/ 	.short	(.L_3 - .L_2)
	.align		4
.L_2:
        /*0010*/ 	.word	index@(_Z15insercaoDeDadosP4dadoP4mapaii)
        /*0014*/ 	.word	0x00000000


	//----- nvinfo : EIATTR_MIN_STACK_SIZE
	.align		4
.L_3:
        /*0018*/ 	.byte	0x04, 0x12
        /*001a*/ 	.short	(.L_5 - .L_4)
	.align		4
.L_4:
        /*001c*/ 	.word	index@(_Z15insercaoDeDadosP4dadoP4mapaii)
        /*0020*/ 	.word	0x00000000
.L_5:


//--------------------- .nv.compat                --------------------------
	.section	.nv.compat,"",@"SHT_CUDA_COMPAT_INFO"
	.align	4
        /*0000*/ 	.byte	0x02, 0x09, 0x00, 0x00, 0x02, 0x02, 0x01, 0x00, 0x02, 0x05, 0x05, 0x00, 0x03, 0x07, 0x01, 0x01
        /*0010*/ 	.byte	0x02, 0x03, 0x00, 0x00, 0x02, 0x06, 0x01, 0x00, 0x04, 0x0b, 0x08, 0x00, 0x09, 0x00, 0x00, 0x00
        /*0020*/ 	.byte	0x00, 0x00, 0x00, 0x00


//--------------------- .nv.info._Z15insercaoDeDadosP4dadoP4mapaii --------------------------
	.section	.nv.info._Z15insercaoDeDadosP4dadoP4mapaii,"",@"SHT_CUDA_INFO"
	.sectionflags	@""
	.align	4


	//----- nvinfo : EIATTR_CUDA_API_VERSION
	.align		4
        /*0000*/ 	.byte	0x04, 0x37
        /*0002*/ 	.short	(.L_7 - .L_6)
.L_6:
        /*0004*/ 	.word	0x00000082


	//----- nvinfo : EIATTR_KPARAM_INFO
	.align		4
.L_7:
        /*0008*/ 	.byte	0x04, 0x17
        /*000a*/ 	.short	(.L_9 - .L_8)
.L_8:
        /*000c*/ 	.word	0x00000000
        /*0010*/ 	.short	0x0003
        /*0012*/ 	.short	0x0014
        /*0014*/ 	.byte	0x00, 0xf0, 0x11, 0x00


	//----- nvinfo : EIATTR_KPARAM_INFO
	.align		4
.L_9:
        /*0018*/ 	.byte	0x04, 0x17
        /*001a*/ 	.short	(.L_11 - .L_10)
.L_10:
        /*001c*/ 	.word	0x00000000
        /*0020*/ 	.short	0x0002
        /*0022*/ 	.short	0x0010
        /*0024*/ 	.byte	0x00, 0xf0, 0x11, 0x00


	//----- nvinfo : EIATTR_KPARAM_INFO
	.align		4
.L_11:
        /*0028*/ 	.byte	0x04, 0x17
        /*002a*/ 	.short	(.L_13 - .L_12)
.L_12:
        /*002c*/ 	.word	0x00000000
        /*0030*/ 	.short	0x0001
        /*0032*/ 	.short	0x0008
        /*0034*/ 	.byte	0x00, 0xf5, 0x21, 0x00


	//----- nvinfo : EIATTR_KPARAM_INFO
	.align		4
.L_13:
        /*0038*/ 	.byte	0x04, 0x17
        /*003a*/ 	.short	(.L_15 - .L_14)
.L_14:
        /*003c*/ 	.word	0x00000000
        /*0040*/ 	.short	0x0000
        /*0042*/ 	.short	0x0000
        /*0044*/ 	.byte	0x00, 0xf5, 0x21, 0x00


	//----- nvinfo : EIATTR_SPARSE_MMA_MASK
	.align		4
.L_15:
        /*0048*/ 	.byte	0x03, 0x50
        /*004a*/ 	.short	0x0000


	//----- nvinfo : EIATTR_MAXREG_COUNT
	.align		4
        /*004c*/ 	.byte	0x03, 0x1b
        /*004e*/ 	.short	0x00ff


	//----- nvinfo : EIATTR_MERCURY_ISA_VERSION
	.align		4
        /*0050*/ 	.byte	0x03, 0x5f
        /*0052*/ 	.short	0x0101


	//----- nvinfo : EIATTR_VRC_CTA_INIT_COUNT
	.align		4
        /*0054*/ 	.byte	0x02, 0x4a
	.zero		1
	.zero		1


	//----- nvinfo : EIATTR_EXIT_INSTR_OFFSETS
	.align		4
        /*0058*/ 	.byte	0x04, 0x1c
        /*005a*/ 	.short	(.L_17 - .L_16)


	//   ....[0]....
.L_16:
        /*005c*/ 	.word	0x00000080


	//   ....[1]....
        /*0060*/ 	.word	0x000000e0


	//----- nvinfo : EIATTR_CBANK_PARAM_SIZE
	.align		4
.L_17:
        /*0064*/ 	.byte	0x03, 0x19
        /*0066*/ 	.short	0x0018


	//----- nvinfo : EIATTR_PARAM_CBANK
	.align		4
        /*0068*/ 	.byte	0x04, 0x0a
        /*006a*/ 	.short	(.L_19 - .L_18)
	.align		4
.L_18:
        /*006c*/ 	.word	index@(.nv.constant0._Z15insercaoDeDadosP4dadoP4mapaii)
        /*0070*/ 	.short	0x0380
        /*0072*/ 	.short	0x0018


	//----- nvinfo : EIATTR_SW_WAR
	.align		4
.L_19:
        /*0074*/ 	.byte	0x04, 0x36
        /*0076*/ 	.short	(.L_21 - .L_20)
.L_20:
        /*0078*/ 	.word	0x00000008
.L_21:


//--------------------- .nv.callgraph             --------------------------
	.section	.nv.callgraph,"",@"SHT_CUDA_CALLGRAPH"
	.align	4
	.sectionentsize	8
	.align		4
        /*0000*/ 	.word	0x00000000
	.align		4
        /*0004*/ 	.word	0xffffffff
	.align		4
        /*0008*/ 	.word	0x00000000
	.align		4
        /*000c*/ 	.word	0xfffffffe
	.align		4
        /*0010*/ 	.word	0x00000000
	.align		4
        /*0014*/ 	.word	0xfffffffd
	.align		4
        /*0018*/ 	.word	0x00000000
	.align		4
        /*001c*/ 	.word	0xfffffffc


//--------------------- .text._Z15insercaoDeDadosP4dadoP4mapaii --------------------------
	.section	.text._Z15insercaoDeDadosP4dadoP4mapaii,"ax",@progbits
	.align	128
        .global         _Z15insercaoDeDadosP4dadoP4mapaii
        .type           _Z15insercaoDeDadosP4dadoP4mapaii,@function
        .size           _Z15insercaoDeDadosP4dadoP4mapaii,(.L_x_1 - _Z15insercaoDeDadosP4dadoP4mapaii)
        .other          _Z15insercaoDeDadosP4dadoP4mapaii,@"STO_CUDA_ENTRY STV_DEFAULT"
_Z15insercaoDeDadosP4dadoP4mapaii:
.text._Z15insercaoDeDadosP4dadoP4mapaii:
[----:B------:R-:W-:Y:S01]  /*0000*/  LDC R1, c[0x0][0x37c] ;  /* 0x0000df00ff017b82 */ /* 0x000fe20000000800 */
[----:B------:R-:W0:Y:S07]  /*0010*/  S2R R0, SR_TID.X ;  /* 0x0000000000007919 */ /* 0x000e2e0000002100 */
[----:B------:R-:W0:Y:S01]  /*0020*/  S2UR UR6, SR_CTAID.X ;  /* 0x00000000000679c3 */ /* 0x000e220000002500 */
[----:B------:R-:W1:Y:S07]  /*0030*/  LDCU.64 UR4, c[0x0][0x390] ;  /* 0x00007200ff0477ac */ /* 0x000e6e0008000a00 */
[----:B------:R-:W0:Y:S01]  /*0040*/  LDC R5, c[0x0][0x360] ;  /* 0x0000d800ff057b82 */ /* 0x000e220000000800 */
[----:B-1----:R-:W-:Y:S01]  /*0050*/  UIMAD UR4, UR5, UR4, URZ ;  /* 0x00000004050472a4 */ /* 0x002fe2000f8e02ff */
[----:B0-----:R-:W-:-:S05]  /*0060*/  IMAD R5, R5, UR6, R0 ;  /* 0x0000000605057c24 */ /* 0x001fca000f8e0200 */
[----:B------:R-:W-:-:S13]  /*0070*/  ISETP.GE.AND P0, PT, R5, UR4, PT ;  /* 0x0000000405007c0c */ /* 0x000fda000bf06270 */
[----:B------:R-:W-:Y:S05]  /*0080*/  @P0 EXIT ;  /* 0x000000000000094d */ /* 0x000fea0003800000 */
[----:B------:R-:W0:Y:S01]  /*0090*/  LDC.64 R2, c[0x0][0x380] ;  /* 0x0000e000ff027b82 */ /* 0x000e220000000a00 */
[----:B------:R-:W1:Y:S01]  /*00a0*/  LDCU.64 UR4, c[0x0][0x358] ;  /* 0x00006b00ff0477ac */ /* 0x000e620008000a00 */
[----:B------:R-:W-:Y:S02]  /*00b0*/  HFMA2 R7, -RZ, RZ, 0, 1.1920928955078125e-07 ;  /* 0x00000002ff077431 */ /* 0x000fe400000001ff */
[----:B0-----:R-:W-:-:S05]  /*00c0*/  IMAD.WIDE R2, R5, 0x104, R2 ;  /* 0x0000010405027825 */ /* 0x001fca00078e0202 */
[----:B-1----:R-:W-:Y:S01]  /*00d0*/  STG.E desc[UR4][R2.64], R7 ;  /* 0x0000000702007986 */ /* 0x002fe2000c101904 */
[----:B------:R-:W-:Y:S05]  /*00e0*/  EXIT ;  /* 0x000000000000794d */ /* 0x000fea0003800000 */
.L_x_0:
[----:B------:R-:W-:-:S00]  /*00f0*/  BRA `(.L_x_0) ;  /* 0xfffffffc00fc7947 */ /* 0x000fc0000383ffff */
[----:B------:R-:W-:-:S00]  /*0100*/  NOP ;  /* 0x0000000000007918 */ /* 0x000fc00000000000 */
[----:B------:R-:W-:-:S00]  /*0110*/  NOP ;  /* 0x0000000000007918 */ /* 0x000fc00000000000 */
[----:B------:R-:W-:-:S00]  /*0120*/  NOP ;  /* 0x0000000000007918 */ /* 0x000fc00000000000 */
[----:B------:R-:W-:-:S00]  /*0130*/  NOP ;  /* 0x0000000000007918 */ /* 0x000fc00000000000 */
[----:B------:R-:W-:-:S00]  /*0140*/  NOP ;  /* 0x0000000000007918 */ /* 0x000fc00000000000 */
[----:B------:R-:W-:-:S00]  /*0150*/  NOP ;  /* 0x0000000000007918 */ /* 0x000fc00000000000 */
[----:B------:R-:W-:-:S00]  /*0160*/  NOP ;  /* 0x0000000000007918 */ /* 0x000fc00000000000 */
[----:B------:R-:W-:-:S00]  /*0170*/  NOP ;  /* 0x0000000000007918 */ /* 0x000fc00000000000 */
.L_x_1:


//--------------------- .nv.shared.reserved.0     --------------------------
	.section	.nv.shared.reserved.0,"aw",@nobits
	.weak		__nv_reservedSMEM_offset_0_alias
	.size		__nv_reservedSMEM_offset_0_alias, 0, 64
	.other		__nv_reservedSMEM_offset_0_alias,@"STO_CUDA_RESERVED_SHARED STV_DEFAULT"
__nv_reservedSMEM_offset_0_alias:
	.zero		0
	.zero		64


//--------------------- .nv.constant0._Z15insercaoDeDadosP4dadoP4mapaii --------------------------
	.section	.nv.constant0._Z15insercaoDeDadosP4dadoP4mapaii,"a",@progbits
	.sectionflags	@""
	.align	4
.nv.constant0._Z15insercaoDeDadosP4dadoP4mapaii:
	.zero		920


//--------------------- SYMBOLS --------------------------

	.type		.nv.reservedSmem.offset0,@object
	.size		.nv.reservedSmem.offset0,0x4
